//
// Generated by NVIDIA NVVM Compiler
//
// Compiler Build ID: CL-36424714
// Cuda compilation tools, release 13.0, V13.0.88
// Based on NVVM 20.0.0
//

.version 9.0
.target sm_100
.address_size 64

	// .globl	_Z15matrixAddKernelPiPKiS1_

.visible .entry _Z15matrixAddKernelPiPKiS1_(
	.param .u64 .ptr .align 1 _Z15matrixAddKernelPiPKiS1__param_0,
	.param .u64 .ptr .align 1 _Z15matrixAddKernelPiPKiS1__param_1,
	.param .u64 .ptr .align 1 _Z15matrixAddKernelPiPKiS1__param_2
)
{
	.reg .pred 	%p<3>;
	.reg .b32 	%r<13>;
	.reg .b64 	%rd<11>;

	ld.param.u64 	%rd4, [_Z15matrixAddKernelPiPKiS1__param_0];
	ld.param.u64 	%rd5, [_Z15matrixAddKernelPiPKiS1__param_1];
	ld.param.u64 	%rd6, [_Z15matrixAddKernelPiPKiS1__param_2];
	mov.u32 	%r6, %tid.x;
	mov.u32 	%r7, %ctaid.x;
	mov.u32 	%r1, %ntid.x;
	mad.lo.s32 	%r12, %r7, %r1, %r6;
	setp.gt.s32 	%p1, %r12, 99;
	@%p1 bra 	$L__BB0_3;
	mov.u32 	%r8, %nctaid.x;
	mul.lo.s32 	%r3, %r1, %r8;
	cvta.to.global.u64 	%rd1, %rd5;
	cvta.to.global.u64 	%rd2, %rd6;
	cvta.to.global.u64 	%rd3, %rd4;
$L__BB0_2:
	mul.wide.s32 	%rd7, %r12, 4;
	add.s64 	%rd8, %rd1, %rd7;
	ld.global.u32 	%r9, [%rd8];
	add.s64 	%rd9, %rd2, %rd7;
	ld.global.u32 	%r10, [%rd9];
	add.s32 	%r11, %r10, %r9;
	add.s64 	%rd10, %rd3, %rd7;
	st.global.u32 	[%rd10], %r11;
	add.s32 	%r12, %r12, %r3;
	setp.lt.s32 	%p2, %r12, 100;
	@%p2 bra 	$L__BB0_2;
$L__BB0_3:
	ret;

}
	// .globl	_Z20matrixSubtractKernelPiPKiS1_
.visible .entry _Z20matrixSubtractKernelPiPKiS1_(
	.param .u64 .ptr .align 1 _Z20matrixSubtractKernelPiPKiS1__param_0,
	.param .u64 .ptr .align 1 _Z20matrixSubtractKernelPiPKiS1__param_1,
	.param .u64 .ptr .align 1 _Z20matrixSubtractKernelPiPKiS1__param_2
)
{
	.reg .pred 	%p<3>;
	.reg .b32 	%r<13>;
	.reg .b64 	%rd<11>;

	ld.param.u64 	%rd4, [_Z20matrixSubtractKernelPiPKiS1__param_0];
	ld.param.u64 	%rd5, [_Z20matrixSubtractKernelPiPKiS1__param_1];
	ld.param.u64 	%rd6, [_Z20matrixSubtractKernelPiPKiS1__param_2];
	mov.u32 	%r6, %tid.x;
	mov.u32 	%r7, %ctaid.x;
	mov.u32 	%r1, %ntid.x;
	mad.lo.s32 	%r12, %r7, %r1, %r6;
	setp.gt.s32 	%p1, %r12, 99;
	@%p1 bra 	$L__BB1_3;
	mov.u32 	%r8, %nctaid.x;
	mul.lo.s32 	%r3, %r1, %r8;
	cvta.to.global.u64 	%rd1, %rd5;
	cvta.to.global.u64 	%rd2, %rd6;
	cvta.to.global.u64 	%rd3, %rd4;
$L__BB1_2:
	mul.wide.s32 	%rd7, %r12, 4;
	add.s64 	%rd8, %rd1, %rd7;
	ld.global.u32 	%r9, [%rd8];
	add.s64 	%rd9, %rd2, %rd7;
	ld.global.u32 	%r10, [%rd9];
	sub.s32 	%r11, %r9, %r10;
	add.s64 	%rd10, %rd3, %rd7;
	st.global.u32 	[%rd10], %r11;
	add.s32 	%r12, %r12, %r3;
	setp.lt.s32 	%p2, %r12, 100;
	@%p2 bra 	$L__BB1_2;
$L__BB1_3:
	ret;

}
	// .globl	_Z20matrixMultiplyKernelPiPKiS1_
.visible .entry _Z20matrixMultiplyKernelPiPKiS1_(
	.param .u64 .ptr .align 1 _Z20matrixMultiplyKernelPiPKiS1__param_0,
	.param .u64 .ptr .align 1 _Z20matrixMultiplyKernelPiPKiS1__param_1,
	.param .u64 .ptr .align 1 _Z20matrixMultiplyKernelPiPKiS1__param_2
)
{
	.reg .pred 	%p<3>;
	.reg .b32 	%r<13>;
	.reg .b64 	%rd<11>;

	ld.param.u64 	%rd4, [_Z20matrixMultiplyKernelPiPKiS1__param_0];
	ld.param.u64 	%rd5, [_Z20matrixMultiplyKernelPiPKiS1__param_1];
	ld.param.u64 	%rd6, [_Z20matrixMultiplyKernelPiPKiS1__param_2];
	mov.u32 	%r6, %tid.x;
	mov.u32 	%r7, %ctaid.x;
	mov.u32 	%r1, %ntid.x;
	mad.lo.s32 	%r12, %r7, %r1, %r6;
	setp.gt.s32 	%p1, %r12, 99;
	@%p1 bra 	$L__BB2_3;
	mov.u32 	%r8, %nctaid.x;
	mul.lo.s32 	%r3, %r1, %r8;
	cvta.to.global.u64 	%rd1, %rd5;
	cvta.to.global.u64 	%rd2, %rd6;
	cvta.to.global.u64 	%rd3, %rd4;
$L__BB2_2:
	mul.wide.s32 	%rd7, %r12, 4;
	add.s64 	%rd8, %rd1, %rd7;
	ld.global.u32 	%r9, [%rd8];
	add.s64 	%rd9, %rd2, %rd7;
	ld.global.u32 	%r10, [%rd9];
	mul.lo.s32 	%r11, %r10, %r9;
	add.s64 	%rd10, %rd3, %rd7;
	st.global.u32 	[%rd10], %r11;
	add.s32 	%r12, %r12, %r3;
	setp.lt.s32 	%p2, %r12, 100;
	@%p2 bra 	$L__BB2_2;
$L__BB2_3:
	ret;

}
	// .globl	_Z18matrixDivideKernelPiPKiS1_
.visible .entry _Z18matrixDivideKernelPiPKiS1_(
	.param .u64 .ptr .align 1 _Z18matrixDivideKernelPiPKiS1__param_0,
	.param .u64 .ptr .align 1 _Z18matrixDivideKernelPiPKiS1__param_1,
	.param .u64 .ptr .align 1 _Z18matrixDivideKernelPiPKiS1__param_2
)
{
	.reg .pred 	%p<3>;
	.reg .b32 	%r<13>;
	.reg .b64 	%rd<11>;

	ld.param.u64 	%rd4, [_Z18matrixDivideKernelPiPKiS1__param_0];
	ld.param.u64 	%rd5, [_Z18matrixDivideKernelPiPKiS1__param_1];
	ld.param.u64 	%rd6, [_Z18matrixDivideKernelPiPKiS1__param_2];
	mov.u32 	%r6, %tid.x;
	mov.u32 	%r7, %ctaid.x;
	mov.u32 	%r1, %ntid.x;
	mad.lo.s32 	%r12, %r7, %r1, %r6;
	setp.gt.s32 	%p1, %r12, 99;
	@%p1 bra 	$L__BB3_3;
	mov.u32 	%r8, %nctaid.x;
	mul.lo.s32 	%r3, %r1, %r8;
	cvta.to.global.u64 	%rd1, %rd5;
	cvta.to.global.u64 	%rd2, %rd6;
	cvta.to.global.u64 	%rd3, %rd4;
$L__BB3_2:
	mul.wide.s32 	%rd7, %r12, 4;
	add.s64 	%rd8, %rd1, %rd7;
	ld.global.u32 	%r9, [%rd8];
	add.s64 	%rd9, %rd2, %rd7;
	ld.global.u32 	%r10, [%rd9];
	div.s32 	%r11, %r9, %r10;
	add.s64 	%rd10, %rd3, %rd7;
	st.global.u32 	[%rd10], %r11;
	add.s32 	%r12, %r12, %r3;
	setp.lt.s32 	%p2, %r12, 100;
	@%p2 bra 	$L__BB3_2;
$L__BB3_3:
	ret;

}
	// .globl	_Z9addKernelPiPKiS1_
.visible .entry _Z9addKernelPiPKiS1_(
	.param .u64 .ptr .align 1 _Z9addKernelPiPKiS1__param_0,
	.param .u64 .ptr .align 1 _Z9addKernelPiPKiS1__param_1,
	.param .u64 .ptr .align 1 _Z9addKernelPiPKiS1__param_2
)
{
	.reg .b32 	%r<5>;
	.reg .b64 	%rd<11>;

	ld.param.u64 	%rd1, [_Z9addKernelPiPKiS1__param_0];
	ld.param.u64 	%rd2, [_Z9addKernelPiPKiS1__param_1];
	ld.param.u64 	%rd3, [_Z9addKernelPiPKiS1__param_2];
	cvta.to.global.u64 	%rd4, %rd1;
	cvta.to.global.u64 	%rd5, %rd3;
	cvta.to.global.u64 	%rd6, %rd2;
	mov.u32 	%r1, %tid.x;
	mul.wide.u32 	%rd7, %r1, 4;
	add.s64 	%rd8, %rd6, %rd7;
	ld.global.u32 	%r2, [%rd8];
	add.s64 	%rd9, %rd5, %rd7;
	ld.global.u32 	%r3, [%rd9];
	add.s32 	%r4, %r3, %r2;
	add.s64 	%rd10, %rd4, %rd7;
	st.global.u32 	[%rd10], %r4;
	ret;

}


// ===== COMPILED SASS (sm_100) =====

	.target	sm_100

	.elftype	@"ET_EXEC"


//--------------------- .note.nv.tkinfo           --------------------------
	.section	.note.nv.tkinfo,"",@"SHT_NOTE"
	.sectionflags	@"SHF_NOTE_NV_TKINFO"
	.tkinfo
        /*0018*/ 	.word	0x00000002
        /*0030*/ 	.string	""
        /*0030*/ 	.string	"ptxas"
        /*0030*/ 	.string	"Cuda compilation tools, release 13.0, V13.0.88"
        /*0030*/ 	.string	"Build cuda_13.0.r13.0/compiler.36424714_0"
        /*0030*/ 	.string	"-arch sm_100 -m 64 "



//--------------------- .note.nv.cuinfo           --------------------------
	.section	.note.nv.cuinfo,"",@"SHT_NOTE"
	.sectionflags	@"SHF_NOTE_NV_CUINFO"
        /*0018*/ 	.short	0x0002
        /*001a*/ 	.short	0x0064
        /*001c*/ 	.short	0x0082
	.zero		2


//--------------------- .nv.info                  --------------------------
	.section	.nv.info,"",@"SHT_CUDA_INFO"
	.align	4


	//----- nvinfo : EIATTR_REGCOUNT
	.align		4
        /*0000*/ 	.byte	0x04, 0x2f
        /*0002*/ 	.short	(.L_1 - .L_0)
	.align		4
.L_0:
        /*0004*/ 	.word	index@(_Z15matrixAddKernelPiPKiS1_)
        /*0008*/ 	.word	0x00000014


	//----- nvinfo : EIATTR_FRAME_SIZE
	.align		4
.L_1:
        /*000c*/ 	.byte	0x04, 0x11
        /*000e*/ 	.short	(.L_3 - .L_2)
	.align		4
.L_2:
        /*0010*/ 	.word	index@(_Z15matrixAddKernelPiPKiS1_)
        /*0014*/ 	.word	0x00000000


	//----- nvinfo : EIATTR_REGCOUNT
	.align		4
.L_3:
        /*0018*/ 	.byte	0x04, 0x2f
        /*001a*/ 	.short	(.L_5 - .L_4)
	.align		4
.L_4:
        /*001c*/ 	.word	index@(_Z20matrixSubtractKernelPiPKiS1_)
        /*0020*/ 	.word	0x00000014


	//----- nvinfo : EIATTR_FRAME_SIZE
	.align		4
.L_5:
        /*0024*/ 	.byte	0x04, 0x11
        /*0026*/ 	.short	(.L_7 - .L_6)
	.align		4
.L_6:
        /*0028*/ 	.word	index@(_Z20matrixSubtractKernelPiPKiS1_)
        /*002c*/ 	.word	0x00000000


	//----- nvinfo : EIATTR_REGCOUNT
	.align		4
.L_7:
        /*0030*/ 	.byte	0x04, 0x2f
        /*0032*/ 	.short	(.L_9 - .L_8)
	.align		4
.L_8:
        /*0034*/ 	.word	index@(_Z20matrixMultiplyKernelPiPKiS1_)
        /*0038*/ 	.word	0x00000014


	//----- nvinfo : EIATTR_FRAME_SIZE
	.align		4
.L_9:
        /*003c*/ 	.byte	0x04, 0x11
        /*003e*/ 	.short	(.L_11 - .L_10)
	.align		4
.L_10:
        /*0040*/ 	.word	index@(_Z20matrixMultiplyKernelPiPKiS1_)
        /*0044*/ 	.word	0x00000000


	//----- nvinfo : EIATTR_REGCOUNT
	.align		4
.L_11:
        /*0048*/ 	.byte	0x04, 0x2f
        /*004a*/ 	.short	(.L_13 - .L_12)
	.align		4
.L_12:
        /*004c*/ 	.word	index@(_Z18matrixDivideKernelPiPKiS1_)
        /*0050*/ 	.word	0x00000015


	//----- nvinfo : EIATTR_FRAME_SIZE
	.align		4
.L_13:
        /*0054*/ 	.byte	0x04, 0x11
        /*0056*/ 	.short	(.L_15 - .L_14)
	.align		4
.L_14:
        /*0058*/ 	.word	index@(_Z18matrixDivideKernelPiPKiS1_)
        /*005c*/ 	.word	0x00000000


	//----- nvinfo : EIATTR_REGCOUNT
	.align		4
.L_15:
        /*0060*/ 	.byte	0x04, 0x2f
        /*0062*/ 	.short	(.L_17 - .L_16)
	.align		4
.L_16:
        /*0064*/ 	.word	index@(_Z9addKernelPiPKiS1_)
        /*0068*/ 	.word	0x0000000c


	//----- nvinfo : EIATTR_FRAME_SIZE
	.align		4
.L_17:
        /*006c*/ 	.byte	0x04, 0x11
        /*006e*/ 	.short	(.L_19 - .L_18)
	.align		4
.L_18:
        /*0070*/ 	.word	index@(_Z9addKernelPiPKiS1_)
        /*0074*/ 	.word	0x00000000


	//----- nvinfo : EIATTR_MIN_STACK_SIZE
	.align		4
.L_19:
        /*0078*/ 	.byte	0x04, 0x12
        /*007a*/ 	.short	(.L_21 - .L_20)
	.align		4
.L_20:
        /*007c*/ 	.word	index@(_Z9addKernelPiPKiS1_)
        /*0080*/ 	.word	0x00000000


	//----- nvinfo : EIATTR_MIN_STACK_SIZE
	.align		4
.L_21:
        /*0084*/ 	.byte	0x04, 0x12
        /*0086*/ 	.short	(.L_23 - .L_22)
	.align		4
.L_22:
        /*0088*/ 	.word	index@(_Z18matrixDivideKernelPiPKiS1_)
        /*008c*/ 	.word	0x00000000


	//----- nvinfo : EIATTR_MIN_STACK_SIZE
	.align		4
.L_23:
        /*0090*/ 	.byte	0x04, 0x12
        /*0092*/ 	.short	(.L_25 - .L_24)
	.align		4
.L_24:
        /*0094*/ 	.word	index@(_Z20matrixMultiplyKernelPiPKiS1_)
        /*0098*/ 	.word	0x00000000


	//----- nvinfo : EIATTR_MIN_STACK_SIZE
	.align		4
.L_25:
        /*009c*/ 	.byte	0x04, 0x12
        /*009e*/ 	.short	(.L_27 - .L_26)
	.align		4
.L_26:
        /*00a0*/ 	.word	index@(_Z20matrixSubtractKernelPiPKiS1_)
        /*00a4*/ 	.word	0x00000000


	//----- nvinfo : EIATTR_MIN_STACK_SIZE
	.align		4
.L_27:
        /*00a8*/ 	.byte	0x04, 0x12
        /*00aa*/ 	.short	(.L_29 - .L_28)
	.align		4
.L_28:
        /*00ac*/ 	.word	index@(_Z15matrixAddKernelPiPKiS1_)
        /*00b0*/ 	.word	0x00000000
.L_29:


//--------------------- .nv.compat                --------------------------
	.section	.nv.compat,"",@"SHT_CUDA_COMPAT_INFO"
	.align	4
        /*0000*/ 	.byte	0x02, 0x09, 0x00, 0x00, 0x02, 0x02, 0x01, 0x00, 0x02, 0x05, 0x05, 0x00, 0x03, 0x07, 0x01, 0x01
        /*0010*/ 	.byte	0x02, 0x03, 0x00, 0x00, 0x02, 0x06, 0x01, 0x00, 0x04, 0x0b, 0x08, 0x00, 0x09, 0x00, 0x00, 0x00
        /*0020*/ 	.byte	0x00, 0x00, 0x00, 0x00


//--------------------- .nv.info._Z9addKernelPiPKiS1_ --------------------------
	.section	.nv.info._Z9addKernelPiPKiS1_,"",@"SHT_CUDA_INFO"
	.sectionflags	@""
	.align	4


	//----- nvinfo : EIATTR_CUDA_API_VERSION
	.align		4
        /*0000*/ 	.byte	0x04, 0x37
        /*0002*/ 	.short	(.L_31 - .L_30)
.L_30:
        /*0004*/ 	.word	0x00000082


	//----- nvinfo : EIATTR_KPARAM_INFO
	.align		4
.L_31:
        /*0008*/ 	.byte	0x04, 0x17
        /*000a*/ 	.short	(.L_33 - .L_32)
.L_32:
        /*000c*/ 	.word	0x00000000
        /*0010*/ 	.short	0x0002
        /*0012*/ 	.short	0x0010
        /*0014*/ 	.byte	0x00, 0xf5, 0x21, 0x00


	//----- nvinfo : EIATTR_KPARAM_INFO
	.align		4
.L_33:
        /*0018*/ 	.byte	0x04, 0x17
        /*001a*/ 	.short	(.L_35 - .L_34)
.L_34:
        /*001c*/ 	.word	0x00000000
        /*0020*/ 	.short	0x0001
        /*0022*/ 	.short	0x0008
        /*0024*/ 	.byte	0x00, 0xf5, 0x21, 0x00


	//----- nvinfo : EIATTR_KPARAM_INFO
	.align		4
.L_35:
        /*0028*/ 	.byte	0x04, 0x17
        /*002a*/ 	.short	(.L_37 - .L_36)
.L_36:
        /*002c*/ 	.word	0x00000000
        /*0030*/ 	.short	0x0000
        /*0032*/ 	.short	0x0000
        /*0034*/ 	.byte	0x00, 0xf5, 0x21, 0x00


	//----- nvinfo : EIATTR_SPARSE_MMA_MASK
	.align		4
.L_37:
        /*0038*/ 	.byte	0x03, 0x50
        /*003a*/ 	.short	0x0000


	//----- nvinfo : EIATTR_MAXREG_COUNT
	.align		4
        /*003c*/ 	.byte	0x03, 0x1b
        /*003e*/ 	.short	0x00ff


	//----- nvinfo : EIATTR_MERCURY_ISA_VERSION
	.align		4
        /*0040*/ 	.byte	0x03, 0x5f
        /*0042*/ 	.short	0x0101


	//----- nvinfo : EIATTR_VRC_CTA_INIT_COUNT
	.align		4
        /*0044*/ 	.byte	0x02, 0x4a
	.zero		1
	.zero		1


	//----- nvinfo : EIATTR_EXIT_INSTR_OFFSETS
	.align		4
        /*0048*/ 	.byte	0x04, 0x1c
        /*004a*/ 	.short	(.L_39 - .L_38)


	//   ....[0]....
.L_38:
        /*004c*/ 	.word	0x000000d0


	//----- nvinfo : EIATTR_CBANK_PARAM_SIZE
	.align		4
.L_39:
        /*0050*/ 	.byte	0x03, 0x19
        /*0052*/ 	.short	0x0018


	//----- nvinfo : EIATTR_PARAM_CBANK
	.align		4
        /*0054*/ 	.byte	0x04, 0x0a
        /*0056*/ 	.short	(.L_41 - .L_40)
	.align		4
.L_40:
        /*0058*/ 	.word	index@(.nv.constant0._Z9addKernelPiPKiS1_)
        /*005c*/ 	.short	0x0380
        /*005e*/ 	.short	0x0018


	//----- nvinfo : EIATTR_SW_WAR
	.align		4
.L_41:
        /*0060*/ 	.byte	0x04, 0x36
        /*0062*/ 	.short	(.L_43 - .L_42)
.L_42:
        /*0064*/ 	.word	0x00000008
.L_43:


//--------------------- .nv.info._Z18matrixDivideKernelPiPKiS1_ --------------------------
	.section	.nv.info._Z18matrixDivideKernelPiPKiS1_,"",@"SHT_CUDA_INFO"
	.sectionflags	@""
	.align	4


	//----- nvinfo : EIATTR_CUDA_API_VERSION
	.align		4
        /*0000*/ 	.byte	0x04, 0x37
        /*0002*/ 	.short	(.L_45 - .L_44)
.L_44:
        /*0004*/ 	.word	0x00000082


	//----- nvinfo : EIATTR_KPARAM_INFO
	.align		4
.L_45:
        /*0008*/ 	.byte	0x04, 0x17
        /*000a*/ 	.short	(.L_47 - .L_46)
.L_46:
        /*000c*/ 	.word	0x00000000
        /*0010*/ 	.short	0x0002
        /*0012*/ 	.short	0x0010
        /*0014*/ 	.byte	0x00, 0xf5, 0x21, 0x00


	//----- nvinfo : EIATTR_KPARAM_INFO
	.align		4
.L_47:
        /*0018*/ 	.byte	0x04, 0x17
        /*001a*/ 	.short	(.L_49 - .L_48)
.L_48:
        /*001c*/ 	.word	0x00000000
        /*0020*/ 	.short	0x0001
        /*0022*/ 	.short	0x0008
        /*0024*/ 	.byte	0x00, 0xf5, 0x21, 0x00


	//----- nvinfo : EIATTR_KPARAM_INFO
	.align		4
.L_49:
        /*0028*/ 	.byte	0x04, 0x17
        /*002a*/ 	.short	(.L_51 - .L_50)
.L_50:
        /*002c*/ 	.word	0x00000000
        /*0030*/ 	.short	0x0000
        /*0032*/ 	.short	0x0000
        /*0034*/ 	.byte	0x00, 0xf5, 0x21, 0x00


	//----- nvinfo : EIATTR_SPARSE_MMA_MASK
	.align		4
.L_51:
        /*0038*/ 	.byte	0x03, 0x50
        /*003a*/ 	.short	0x0000


	//----- nvinfo : EIATTR_MAXREG_COUNT
	.align		4
        /*003c*/ 	.byte	0x03, 0x1b
        /*003e*/ 	.short	0x00ff


	//----- nvinfo : EIATTR_MERCURY_ISA_VERSION
	.align		4
        /*0040*/ 	.byte	0x03, 0x5f
        /*0042*/ 	.short	0x0101


	//----- nvinfo : EIATTR_VRC_CTA_INIT_COUNT
	.align		4
        /*0044*/ 	.byte	0x02, 0x4a
	.zero		1
	.zero		1


	//----- nvinfo : EIATTR_EXIT_INSTR_OFFSETS
	.align		4
        /*0048*/ 	.byte	0x04, 0x1c
        /*004a*/ 	.short	(.L_53 - .L_52)


	//   ....[0]....
.L_52:
        /*004c*/ 	.word	0x00000060


	//   ....[1]....
        /*0050*/ 	.word	0x000002f0


	//----- nvinfo : EIATTR_CRS_STACK_SIZE
	.align		4
.L_53:
        /*0054*/ 	.byte	0x04, 0x1e
        /*0056*/ 	.short	(.L_55 - .L_54)
.L_54:
        /*0058*/ 	.word	0x00000000


	//----- nvinfo : EIATTR_CBANK_PARAM_SIZE
	.align		4
.L_55:
        /*005c*/ 	.byte	0x03, 0x19
        /*005e*/ 	.short	0x0018


	//----- nvinfo : EIATTR_PARAM_CBANK
	.align		4
        /*0060*/ 	.byte	0x04, 0x0a
        /*0062*/ 	.short	(.L_57 - .L_56)
	.align		4
.L_56:
        /*0064*/ 	.word	index@(.nv.constant0._Z18matrixDivideKernelPiPKiS1_)
        /*0068*/ 	.short	0x0380
        /*006a*/ 	.short	0x0018


	//----- nvinfo : EIATTR_SW_WAR
	.align		4
.L_57:
        /*006c*/ 	.byte	0x04, 0x36
        /*006e*/ 	.short	(.L_59 - .L_58)
.L_58:
        /*0070*/ 	.word	0x00000008
.L_59:


//--------------------- .nv.info._Z20matrixMultiplyKernelPiPKiS1_ --------------------------
	.section	.nv.info._Z20matrixMultiplyKernelPiPKiS1_,"",@"SHT_CUDA_INFO"
	.sectionflags	@""
	.align	4


	//----- nvinfo : EIATTR_CUDA_API_VERSION
	.align		4
        /*0000*/ 	.byte	0x04, 0x37
        /*0002*/ 	.short	(.L_61 - .L_60)
.L_60:
        /*0004*/ 	.word	0x00000082


	//----- nvinfo : EIATTR_KPARAM_INFO
	.align		4
.L_61:
        /*0008*/ 	.byte	0x04, 0x17
        /*000a*/ 	.short	(.L_63 - .L_62)
.L_62:
        /*000c*/ 	.word	0x00000000
        /*0010*/ 	.short	0x0002
        /*0012*/ 	.short	0x0010
        /*0014*/ 	.byte	0x00, 0xf5, 0x21, 0x00


	//----- nvinfo : EIATTR_KPARAM_INFO
	.align		4
.L_63:
        /*0018*/ 	.byte	0x04, 0x17
        /*001a*/ 	.short	(.L_65 - .L_64)
.L_64:
        /*001c*/ 	.word	0x00000000
        /*0020*/ 	.short	0x0001
        /*0022*/ 	.short	0x0008
        /*0024*/ 	.byte	0x00, 0xf5, 0x21, 0x00


	//----- nvinfo : EIATTR_KPARAM_INFO
	.align		4
.L_65:
        /*0028*/ 	.byte	0x04, 0x17
        /*002a*/ 	.short	(.L_67 - .L_66)
.L_66:
        /*002c*/ 	.word	0x00000000
        /*0030*/ 	.short	0x0000
        /*0032*/ 	.short	0x0000
        /*0034*/ 	.byte	0x00, 0xf5, 0x21, 0x00


	//----- nvinfo : EIATTR_SPARSE_MMA_MASK
	.align		4
.L_67:
        /*0038*/ 	.byte	0x03, 0x50
        /*003a*/ 	.short	0x0000


	//----- nvinfo : EIATTR_MAXREG_COUNT
	.align		4
        /*003c*/ 	.byte	0x03, 0x1b
        /*003e*/ 	.short	0x00ff


	//----- nvinfo : EIATTR_MERCURY_ISA_VERSION
	.align		4
        /*0040*/ 	.byte	0x03, 0x5f
        /*0042*/ 	.short	0x0101


	//----- nvinfo : EIATTR_VRC_CTA_INIT_COUNT
	.align		4
        /*0044*/ 	.byte	0x02, 0x4a
	.zero		1
	.zero		1


	//----- nvinfo : EIATTR_EXIT_INSTR_OFFSETS
	.align		4
        /*0048*/ 	.byte	0x04, 0x1c
        /*004a*/ 	.short	(.L_69 - .L_68)


	//   ....[0]....
.L_68:
        /*004c*/ 	.word	0x00000060


	//   ....[1]....
        /*0050*/ 	.word	0x00000170


	//----- nvinfo : EIATTR_CRS_STACK_SIZE
	.align		4
.L_69:
        /*0054*/ 	.byte	0x04, 0x1e
        /*0056*/ 	.short	(.L_71 - .L_70)
.L_70:
        /*0058*/ 	.word	0x00000000


	//----- nvinfo : EIATTR_CBANK_PARAM_SIZE
	.align		4
.L_71:
        /*005c*/ 	.byte	0x03, 0x19
        /*005e*/ 	.short	0x0018


	//----- nvinfo : EIATTR_PARAM_CBANK
	.align		4
        /*0060*/ 	.byte	0x04, 0x0a
        /*0062*/ 	.short	(.L_73 - .L_72)
	.align		4
.L_72:
        /*0064*/ 	.word	index@(.nv.constant0._Z20matrixMultiplyKernelPiPKiS1_)
        /*0068*/ 	.short	0x0380
        /*006a*/ 	.short	0x0018


	//----- nvinfo : EIATTR_SW_WAR
	.align		4
.L_73:
        /*006c*/ 	.byte	0x04, 0x36
        /*006e*/ 	.short	(.L_75 - .L_74)
.L_74:
        /*0070*/ 	.word	0x00000008
.L_75:


//--------------------- .nv.info._Z20matrixSubtractKernelPiPKiS1_ --------------------------
	.section	.nv.info._Z20matrixSubtractKernelPiPKiS1_,"",@"SHT_CUDA_INFO"
	.sectionflags	@""
	.align	4


	//----- nvinfo : EIATTR_CUDA_API_VERSION
	.align		4
        /*0000*/ 	.byte	0x04, 0x37
        /*0002*/ 	.short	(.L_77 - .L_76)
.L_76:
        /*0004*/ 	.word	0x00000082


	//----- nvinfo : EIATTR_KPARAM_INFO
	.align		4
.L_77:
        /*0008*/ 	.byte	0x04, 0x17
        /*000a*/ 	.short	(.L_79 - .L_78)
.L_78:
        /*000c*/ 	.word	0x00000000
        /*0010*/ 	.short	0x0002
        /*0012*/ 	.short	0x0010
        /*0014*/ 	.byte	0x00, 0xf5, 0x21, 0x00


	//----- nvinfo : EIATTR_KPARAM_INFO
	.align		4
.L_79:
        /*0018*/ 	.byte	0x04, 0x17
        /*001a*/ 	.short	(.L_81 - .L_80)
.L_80:
        /*001c*/ 	.word	0x00000000
        /*0020*/ 	.short	0x0001
        /*0022*/ 	.short	0x0008
        /*0024*/ 	.byte	0x00, 0xf5, 0x21, 0x00


	//----- nvinfo : EIATTR_KPARAM_INFO
	.align		4
.L_81:
        /*0028*/ 	.byte	0x04, 0x17
        /*002a*/ 	.short	(.L_83 - .L_82)
.L_82:
        /*002c*/ 	.word	0x00000000
        /*0030*/ 	.short	0x0000
        /*0032*/ 	.short	0x0000
        /*0034*/ 	.byte	0x00, 0xf5, 0x21, 0x00


	//----- nvinfo : EIATTR_SPARSE_MMA_MASK
	.align		4
.L_83:
        /*0038*/ 	.byte	0x03, 0x50
        /*003a*/ 	.short	0x0000


	//----- nvinfo : EIATTR_MAXREG_COUNT
	.align		4
        /*003c*/ 	.byte	0x03, 0x1b
        /*003e*/ 	.short	0x00ff


	//----- nvinfo : EIATTR_MERCURY_ISA_VERSION
	.align		4
        /*0040*/ 	.byte	0x03, 0x5f
        /*0042*/ 	.short	0x0101


	//----- nvinfo : EIATTR_VRC_CTA_INIT_COUNT
	.align		4
        /*0044*/ 	.byte	0x02, 0x4a
	.zero		1
	.zero		1


	//----- nvinfo : EIATTR_EXIT_INSTR_OFFSETS
	.align		4
        /*0048*/ 	.byte	0x04, 0x1c
        /*004a*/ 	.short	(.L_85 - .L_84)


	//   ....[0]....
.L_84:
        /*004c*/ 	.word	0x00000060


	//   ....[1]....
        /*0050*/ 	.word	0x00000170


	//----- nvinfo : EIATTR_CRS_STACK_SIZE
	.align		4
.L_85:
        /*0054*/ 	.byte	0x04, 0x1e
        /*0056*/ 	.short	(.L_87 - .L_86)
.L_86:
        /*0058*/ 	.word	0x00000000


	//----- nvinfo : EIATTR_CBANK_PARAM_SIZE
	.align		4
.L_87:
        /*005c*/ 	.byte	0x03, 0x19
        /*005e*/ 	.short	0x0018


	//----- nvinfo : EIATTR_PARAM_CBANK
	.align		4
        /*0060*/ 	.byte	0x04, 0x0a
        /*0062*/ 	.short	(.L_89 - .L_88)
	.align		4
.L_88:
        /*0064*/ 	.word	index@(.nv.constant0._Z20matrixSubtractKernelPiPKiS1_)
        /*0068*/ 	.short	0x0380
        /*006a*/ 	.short	0x0018


	//----- nvinfo : EIATTR_SW_WAR
	.align		4
.L_89:
        /*006c*/ 	.byte	0x04, 0x36
        /*006e*/ 	.short	(.L_91 - .L_90)
.L_90:
        /*0070*/ 	.word	0x00000008
.L_91:


//--------------------- .nv.info._Z15matrixAddKernelPiPKiS1_ --------------------------
	.section	.nv.info._Z15matrixAddKernelPiPKiS1_,"",@"SHT_CUDA_INFO"
	.sectionflags	@""
	.align	4


	//----- nvinfo : EIATTR_CUDA_API_VERSION
	.align		4
        /*0000*/ 	.byte	0x04, 0x37
        /*0002*/ 	.short	(.L_93 - .L_92)
.L_92:
        /*0004*/ 	.word	0x00000082


	//----- nvinfo : EIATTR_KPARAM_INFO
	.align		4
.L_93:
        /*0008*/ 	.byte	0x04, 0x17
        /*000a*/ 	.short	(.L_95 - .L_94)
.L_94:
        /*000c*/ 	.word	0x00000000
        /*0010*/ 	.short	0x0002
        /*0012*/ 	.short	0x0010
        /*0014*/ 	.byte	0x00, 0xf5, 0x21, 0x00


	//----- nvinfo : EIATTR_KPARAM_INFO
	.align		4
.L_95:
        /*0018*/ 	.byte	0x04, 0x17
        /*001a*/ 	.short	(.L_97 - .L_96)
.L_96:
        /*001c*/ 	.word	0x00000000
        /*0020*/ 	.short	0x0001
        /*0022*/ 	.short	0x0008
        /*0024*/ 	.byte	0x00, 0xf5, 0x21, 0x00


	//----- nvinfo : EIATTR_KPARAM_INFO
	.align		4
.L_97:
        /*0028*/ 	.byte	0x04, 0x17
        /*002a*/ 	.short	(.L_99 - .L_98)
.L_98:
        /*002c*/ 	.word	0x00000000
        /*0030*/ 	.short	0x0000
        /*0032*/ 	.short	0x0000
        /*0034*/ 	.byte	0x00, 0xf5, 0x21, 0x00


	//----- nvinfo : EIATTR_SPARSE_MMA_MASK
	.align		4
.L_99:
        /*0038*/ 	.byte	0x03, 0x50
        /*003a*/ 	.short	0x0000


	//----- nvinfo : EIATTR_MAXREG_COUNT
	.align		4
        /*003c*/ 	.byte	0x03, 0x1b
        /*003e*/ 	.short	0x00ff


	//----- nvinfo : EIATTR_MERCURY_ISA_VERSION
	.align		4
        /*0040*/ 	.byte	0x03, 0x5f
        /*0042*/ 	.short	0x0101


	//----- nvinfo : EIATTR_VRC_CTA_INIT_COUNT
	.align		4
        /*0044*/ 	.byte	0x02, 0x4a
	.zero		1
	.zero		1


	//----- nvinfo : EIATTR_EXIT_INSTR_OFFSETS
	.align		4
        /*0048*/ 	.byte	0x04, 0x1c
        /*004a*/ 	.short	(.L_101 - .L_100)


	//   ....[0]....
.L_100:
        /*004c*/ 	.word	0x00000060


	//   ....[1]....
        /*0050*/ 	.word	0x00000170


	//----- nvinfo : EIATTR_CRS_STACK_SIZE
	.align		4
.L_101:
        /*0054*/ 	.byte	0x04, 0x1e
        /*0056*/ 	.short	(.L_103 - .L_102)
.L_102:
        /*0058*/ 	.word	0x00000000


	//----- nvinfo : EIATTR_CBANK_PARAM_SIZE
	.align		4
.L_103:
        /*005c*/ 	.byte	0x03, 0x19
        /*005e*/ 	.short	0x0018


	//----- nvinfo : EIATTR_PARAM_CBANK
	.align		4
        /*0060*/ 	.byte	0x04, 0x0a
        /*0062*/ 	.short	(.L_105 - .L_104)
	.align		4
.L_104:
        /*0064*/ 	.word	index@(.nv.constant0._Z15matrixAddKernelPiPKiS1_)
        /*0068*/ 	.short	0x0380
        /*006a*/ 	.short	0x0018


	//----- nvinfo : EIATTR_SW_WAR
	.align		4
.L_105:
        /*006c*/ 	.byte	0x04, 0x36
        /*006e*/ 	.short	(.L_107 - .L_106)
.L_106:
        /*0070*/ 	.word	0x00000008
.L_107:


//--------------------- .nv.callgraph             --------------------------
	.section	.nv.callgraph,"",@"SHT_CUDA_CALLGRAPH"
	.align	4
	.sectionentsize	8
	.align		4
        /*0000*/ 	.word	0x00000000
	.align		4
        /*0004*/ 	.word	0xffffffff
	.align		4
        /*0008*/ 	.word	0x00000000
	.align		4
        /*000c*/ 	.word	0xfffffffe
	.align		4
        /*0010*/ 	.word	0x00000000
	.align		4
        /*0014*/ 	.word	0xfffffffd
	.align		4
        /*0018*/ 	.word	0x00000000
	.align		4
        /*001c*/ 	.word	0xfffffffc


//--------------------- .text._Z9addKernelPiPKiS1_ --------------------------
	.section	.text._Z9addKernelPiPKiS1_,"ax",@progbits
	.align	128
        .global         _Z9addKernelPiPKiS1_
        .type           _Z9addKernelPiPKiS1_,@function
        .size           _Z9addKernelPiPKiS1_,(.L_x_9 - _Z9addKernelPiPKiS1_)
        .other          _Z9addKernelPiPKiS1_,@"STO_CUDA_ENTRY STV_DEFAULT"
_Z9addKernelPiPKiS1_:
.text._Z9addKernelPiPKiS1_:
[----:B------:R-:W-:Y:S01]  /*0000*/  LDC R1, c[0x0][0x37c] ;  /* 0x0000df00ff017b82 */ /* 0x000fe20000000800 */
[----:B------:R-:W0:Y:S07]  /*0010*/  S2R R9, SR_TID.X ;  /* 0x0000000000097919 */ /* 0x000e2e0000002100 */
[----:B------:R-:W0:Y:S01]  /*0020*/  LDC.64 R2, c[0x0][0x388] ;  /* 0x0000e200ff027b82 */ /* 0x000e220000000a00 */
[----:B------:R-:W1:Y:S07]  /*0030*/  LDCU.64 UR4, c[0x0][0x358] ;  /* 0x00006b00ff0477ac */ /* 0x000e6e0008000a00 */
[----:B------:R-:W2:Y:S08]  /*0040*/  LDC.64 R4, c[0x0][0x390] ;  /* 0x0000e400ff047b82 */ /* 0x000eb00000000a00 */
[----:B------:R-:W3:Y:S01]  /*0050*/  LDC.64 R6, c[0x0][0x380] ;  /* 0x0000e000ff067b82 */ /* 0x000ee20000000a00 */
[----:B0-----:R-:W-:-:S04]  /*0060*/  IMAD.WIDE.U32 R2, R9, 0x4, R2 ;  /* 0x0000000409027825 */ /* 0x001fc800078e0002 */
[C---:B--2---:R-:W-:Y:S02]  /*0070*/  IMAD.WIDE.U32 R4, R9.reuse, 0x4, R4 ;  /* 0x0000000409047825 */ /* 0x044fe400078e0004 */
[----:B-1----:R-:W2:Y:S04]  /*0080*/  LDG.E R2, desc[UR4][R2.64] ;  /* 0x0000000402027981 */ /* 0x002ea8000c1e1900 */
[----:B------:R-:W2:Y:S01]  /*0090*/  LDG.E R5, desc[UR4][R4.64] ;  /* 0x0000000404057981 */ /* 0x000ea2000c1e1900 */
[----:B---3--:R-:W-:Y:S01]  /*00a0*/  IMAD.WIDE.U32 R6, R9, 0x4, R6 ;  /* 0x0000000409067825 */ /* 0x008fe200078e0006 */
[----:B--2---:R-:W-:-:S05]  /*00b0*/  IADD3 R9, PT, PT, R2, R5, RZ ;  /* 0x0000000502097210 */ /* 0x004fca0007ffe0ff */
[----:B------:R-:W-:Y:S01]  /*00c0*/  STG.E desc[UR4][R6.64], R9 ;  /* 0x0000000906007986 */ /* 0x000fe2000c101904 */
[----:B------:R-:W-:Y:S05]  /*00d0*/  EXIT ;  /* 0x000000000000794d */ /* 0x000fea0003800000 */
.L_x_0:
[----:B------:R-:W-:-:S00]  /*00e0*/  BRA `(.L_x_0) ;  /* 0xfffffffc00fc7947 */ /* 0x000fc0000383ffff */
[----:B------:R-:W-:-:S00]  /*00f0*/  NOP ;  /* 0x0000000000007918 */ /* 0x000fc00000000000 */
        /* <DEDUP_REMOVED lines=8> */
.L_x_9:


//--------------------- .text._Z18matrixDivideKernelPiPKiS1_ --------------------------
	.section	.text._Z18matrixDivideKernelPiPKiS1_,"ax",@progbits
	.align	128
        .global         _Z18matrixDivideKernelPiPKiS1_
        .type           _Z18matrixDivideKernelPiPKiS1_,@function
        .size           _Z18matrixDivideKernelPiPKiS1_,(.L_x_10 - _Z18matrixDivideKernelPiPKiS1_)
        .other          _Z18matrixDivideKernelPiPKiS1_,@"STO_CUDA_ENTRY STV_DEFAULT"
_Z18matrixDivideKernelPiPKiS1_:
.text._Z18matrixDivideKernelPiPKiS1_:
[----:B------:R-:W-:Y:S01]  /*0000*/  LDC R1, c[0x0][0x37c] ;  /* 0x0000df00ff017b82 */ /* 0x000fe20000000800 */
[----:B------:R-:W0:Y:S07]  /*0010*/  S2R R9, SR_TID.X ;  /* 0x0000000000097919 */ /* 0x000e2e0000002100 */
[----:B------:R-:W0:Y:S08]  /*0020*/  S2UR UR4, SR_CTAID.X ;  /* 0x00000000000479c3 */ /* 0x000e300000002500 */
[----:B------:R-:W0:Y:S02]  /*0030*/  LDC R0, c[0x0][0x360] ;  /* 0x0000d800ff007b82 */ /* 0x000e240000000800 */
[----:B0-----:R-:W-:-:S05]  /*0040*/  IMAD R9, R0, UR4, R9 ;  /* 0x0000000400097c24 */ /* 0x001fca000f8e0209 */
[----:B------:R-:W-:-:S13]  /*0050*/  ISETP.GT.AND P0, PT, R9, 0x63, PT ;  /* 0x000000630900780c */ /* 0x000fda0003f04270 */
[----:B------:R-:W-:Y:S05]  /*0060*/  @P0 EXIT ;  /* 0x000000000000094d */ /* 0x000fea0003800000 */
[----:B------:R-:W0:Y:S01]  /*0070*/  LDC.64 R2, c[0x0][0x388] ;  /* 0x0000e200ff027b82 */ /* 0x000e220000000a00 */
[----:B------:R-:W1:Y:S01]  /*0080*/  LDCU UR4, c[0x0][0x370] ;  /* 0x00006e00ff0477ac */ /* 0x000e620008000800 */
[----:B------:R-:W2:Y:S06]  /*0090*/  LDCU.64 UR6, c[0x0][0x358] ;  /* 0x00006b00ff0677ac */ /* 0x000eac0008000a00 */
[----:B------:R-:W3:Y:S08]  /*00a0*/  LDC.64 R4, c[0x0][0x390] ;  /* 0x0000e400ff047b82 */ /* 0x000ef00000000a00 */
[----:B------:R-:W4:Y:S01]  /*00b0*/  LDC.64 R6, c[0x0][0x380] ;  /* 0x0000e000ff067b82 */ /* 0x000f220000000a00 */
[----:B-1----:R-:W-:-:S07]  /*00c0*/  IMAD R0, R0, UR4, RZ ;  /* 0x0000000400007c24 */ /* 0x002fce000f8e02ff */
.L_x_1:
[----:B---3--:R-:W-:-:S05]  /*00d0*/  IMAD.WIDE R14, R9, 0x4, R4 ;  /* 0x00000004090e7825 */ /* 0x008fca00078e0204 */
[----:B--2---:R-:W2:Y:S01]  /*00e0*/  LDG.E R8, desc[UR6][R14.64] ;  /* 0x000000060e087981 */ /* 0x004ea2000c1e1900 */
[----:B0-----:R-:W-:-:S06]  /*00f0*/  IMAD.WIDE R12, R9, 0x4, R2 ;  /* 0x00000004090c7825 */ /* 0x001fcc00078e0202 */
[----:B------:R-:W3:Y:S01]  /*0100*/  LDG.E R13, desc[UR6][R12.64] ;  /* 0x000000060c0d7981 */ /* 0x000ee2000c1e1900 */
[-C--:B--2---:R-:W-:Y:S02]  /*0110*/  IABS R17, R8.reuse ;  /* 0x0000000800117213 */ /* 0x084fe40000000000 */
[-C--:B------:R-:W-:Y:S02]  /*0120*/  IABS R14, R8.reuse ;  /* 0x00000008000e7213 */ /* 0x080fe40000000000 */
[----:B------:R-:W0:Y:S01]  /*0130*/  I2F.RP R16, R17 ;  /* 0x0000001100107306 */ /* 0x000e220000209400 */
[----:B---3--:R-:W-:Y:S02]  /*0140*/  IABS R12, R13 ;  /* 0x0000000d000c7213 */ /* 0x008fe40000000000 */
[----:B------:R-:W-:Y:S01]  /*0150*/  IMAD.MOV R14, RZ, RZ, -R14 ;  /* 0x000000ffff0e7224 */ /* 0x000fe200078e0a0e */
[----:B------:R-:W-:-:S04]  /*0160*/  LOP3.LUT R13, R13, R8, RZ, 0x3c, !PT ;  /* 0x000000080d0d7212 */ /* 0x000fc800078e3cff */
[----:B------:R-:W-:Y:S01]  /*0170*/  ISETP.GE.AND P1, PT, R13, RZ, PT ;  /* 0x000000ff0d00720c */ /* 0x000fe20003f26270 */
[----:B0-----:R-:W0:Y:S02]  /*0180*/  MUFU.RCP R16, R16 ;  /* 0x0000001000107308 */ /* 0x001e240000001000 */
[----:B0-----:R-:W-:-:S06]  /*0190*/  VIADD R10, R16, 0xffffffe ;  /* 0x0ffffffe100a7836 */ /* 0x001fcc0000000000 */
[----:B------:R0:W1:Y:S02]  /*01a0*/  F2I.FTZ.U32.TRUNC.NTZ R11, R10 ;  /* 0x0000000a000b7305 */ /* 0x000064000021f000 */
[----:B0-----:R-:W-:Y:S02]  /*01b0*/  HFMA2 R10, -RZ, RZ, 0, 0 ;  /* 0x00000000ff0a7431 */ /* 0x001fe400000001ff */
[----:B-1----:R-:W-:-:S04]  /*01c0*/  IMAD.MOV R18, RZ, RZ, -R11 ;  /* 0x000000ffff127224 */ /* 0x002fc800078e0a0b */
[----:B------:R-:W-:-:S04]  /*01d0*/  IMAD R15, R18, R17, RZ ;  /* 0x00000011120f7224 */ /* 0x000fc800078e02ff */
[----:B------:R-:W-:-:S06]  /*01e0*/  IMAD.HI.U32 R11, R11, R15, R10 ;  /* 0x0000000f0b0b7227 */ /* 0x000fcc00078e000a */
[----:B------:R-:W-:-:S04]  /*01f0*/  IMAD.HI.U32 R11, R11, R12, RZ ;  /* 0x0000000c0b0b7227 */ /* 0x000fc800078e00ff */
[----:B------:R-:W-:-:S05]  /*0200*/  IMAD R10, R11, R14, R12 ;  /* 0x0000000e0b0a7224 */ /* 0x000fca00078e020c */
[----:B------:R-:W-:-:S13]  /*0210*/  ISETP.GT.U32.AND P2, PT, R17, R10, PT ;  /* 0x0000000a1100720c */ /* 0x000fda0003f44070 */
[-C--:B------:R-:W-:Y:S01]  /*0220*/  @!P2 IADD3 R10, PT, PT, R10, -R17.reuse, RZ ;  /* 0x800000110a0aa210 */ /* 0x080fe20007ffe0ff */
[----:B------:R-:W-:Y:S01]  /*0230*/  @!P2 VIADD R11, R11, 0x1 ;  /* 0x000000010b0ba836 */ /* 0x000fe20000000000 */
[----:B------:R-:W-:Y:S02]  /*0240*/  ISETP.NE.AND P2, PT, R8, RZ, PT ;  /* 0x000000ff0800720c */ /* 0x000fe40003f45270 */
[----:B------:R-:W-:-:S13]  /*0250*/  ISETP.GE.U32.AND P0, PT, R10, R17, PT ;  /* 0x000000110a00720c */ /* 0x000fda0003f06070 */
[----:B------:R-:W-:-:S05]  /*0260*/  @P0 IADD3 R11, PT, PT, R11, 0x1, RZ ;  /* 0x000000010b0b0810 */ /* 0x000fca0007ffe0ff */
[----:B------:R-:W-:Y:S02]  /*0270*/  IMAD.MOV.U32 R13, RZ, RZ, R11 ;  /* 0x000000ffff0d7224 */ /* 0x000fe400078e000b */
[----:B----4-:R-:W-:-:S03]  /*0280*/  IMAD.WIDE R10, R9, 0x4, R6 ;  /* 0x00000004090a7825 */ /* 0x010fc600078e0206 */
[----:B------:R-:W-:Y:S01]  /*0290*/  @!P1 IADD3 R13, PT, PT, -R13, RZ, RZ ;  /* 0x000000ff0d0d9210 */ /* 0x000fe20007ffe1ff */
[----:B------:R-:W-:Y:S01]  /*02a0*/  IMAD.IADD R9, R0, 0x1, R9 ;  /* 0x0000000100097824 */ /* 0x000fe200078e0209 */
[----:B------:R-:W-:-:S04]  /*02b0*/  @!P2 LOP3.LUT R13, RZ, R8, RZ, 0x33, !PT ;  /* 0x00000008ff0da212 */ /* 0x000fc800078e33ff */
[----:B------:R-:W-:Y:S01]  /*02c0*/  ISETP.GE.AND P0, PT, R9, 0x64, PT ;  /* 0x000000640900780c */ /* 0x000fe20003f06270 */
[----:B------:R1:W-:-:S12]  /*02d0*/  STG.E desc[UR6][R10.64], R13 ;  /* 0x0000000d0a007986 */ /* 0x0003d8000c101906 */
[----:B-1----:R-:W-:Y:S05]  /*02e0*/  @!P0 BRA `(.L_x_1) ;  /* 0xfffffffc00788947 */ /* 0x002fea000383ffff */
[----:B------:R-:W-:Y:S05]  /*02f0*/  EXIT ;  /* 0x000000000000794d */ /* 0x000fea0003800000 */
.L_x_2:
        /* <DEDUP_REMOVED lines=16> */
.L_x_10:


//--------------------- .text._Z20matrixMultiplyKernelPiPKiS1_ --------------------------
	.section	.text._Z20matrixMultiplyKernelPiPKiS1_,"ax",@progbits
	.align	128
        .global         _Z20matrixMultiplyKernelPiPKiS1_
        .type           _Z20matrixMultiplyKernelPiPKiS1_,@function
        .size           _Z20matrixMultiplyKernelPiPKiS1_,(.L_x_11 - _Z20matrixMultiplyKernelPiPKiS1_)
        .other          _Z20matrixMultiplyKernelPiPKiS1_,@"STO_CUDA_ENTRY STV_DEFAULT"
_Z20matrixMultiplyKernelPiPKiS1_:
.text._Z20matrixMultiplyKernelPiPKiS1_:
        /* <DEDUP_REMOVED lines=13> */
.L_x_3:
[----:B----4-:R-:W-:-:S04]  /*00d0*/  IMAD.WIDE R2, R0, 0x4, R8 ;  /* 0x0000000400027825 */ /* 0x010fc800078e0208 */
[C---:B0-----:R-:W-:Y:S02]  /*00e0*/  IMAD.WIDE R4, R0.reuse, 0x4, R10 ;  /* 0x0000000400047825 */ /* 0x041fe400078e020a */
[----:B--2---:R-:W2:Y:S04]  /*00f0*/  LDG.E R2, desc[UR6][R2.64] ;  /* 0x0000000602027981 */ /* 0x004ea8000c1e1900 */
[----:B------:R-:W2:Y:S01]  /*0100*/  LDG.E R5, desc[UR6][R4.64] ;  /* 0x0000000604057981 */ /* 0x000ea2000c1e1900 */
[----:B-1-3--:R-:W-:Y:S01]  /*0110*/  IMAD.WIDE R6, R0, 0x4, R12 ;  /* 0x0000000400067825 */ /* 0x00afe200078e020c */
[----:B------:R-:W-:-:S04]  /*0120*/  IADD3 R0, PT, PT, R15, R0, RZ ;  /* 0x000000000f007210 */ /* 0x000fc80007ffe0ff */
[----:B------:R-:W-:Y:S01]  /*0130*/  ISETP.GE.AND P0, PT, R0, 0x64, PT ;  /* 0x000000640000780c */ /* 0x000fe20003f06270 */
[----:B--2---:R-:W-:-:S05]  /*0140*/  IMAD R17, R2, R5, RZ ;  /* 0x0000000502117224 */ /* 0x004fca00078e02ff */
[----:B------:R1:W-:Y:S07]  /*0150*/  STG.E desc[UR6][R6.64], R17 ;  /* 0x0000001106007986 */ /* 0x0003ee000c101906 */
[----:B------:R-:W-:Y:S05]  /*0160*/  @!P0 BRA `(.L_x_3) ;  /* 0xfffffffc00d88947 */ /* 0x000fea000383ffff */
[----:B------:R-:W-:Y:S05]  /*0170*/  EXIT ;  /* 0x000000000000794d */ /* 0x000fea0003800000 */
.L_x_4:
        /* <DEDUP_REMOVED lines=16> */
.L_x_11:


//--------------------- .text._Z20matrixSubtractKernelPiPKiS1_ --------------------------
	.section	.text._Z20matrixSubtractKernelPiPKiS1_,"ax",@progbits
	.align	128
        .global         _Z20matrixSubtractKernelPiPKiS1_
        .type           _Z20matrixSubtractKernelPiPKiS1_,@function
        .size           _Z20matrixSubtractKernelPiPKiS1_,(.L_x_12 - _Z20matrixSubtractKernelPiPKiS1_)
        .other          _Z20matrixSubtractKernelPiPKiS1_,@"STO_CUDA_ENTRY STV_DEFAULT"
_Z20matrixSubtractKernelPiPKiS1_:
.text._Z20matrixSubtractKernelPiPKiS1_:
        /* <DEDUP_REMOVED lines=13> */
.L_x_5:
[----:B----4-:R-:W-:-:S04]  /*00d0*/  IMAD.WIDE R2, R0, 0x4, R8 ;  /* 0x0000000400027825 */ /* 0x010fc800078e0208 */
[C---:B0-----:R-:W-:Y:S02]  /*00e0*/  IMAD.WIDE R4, R0.reuse, 0x4, R10 ;  /* 0x0000000400047825 */ /* 0x041fe400078e020a */
[----:B--2---:R-:W2:Y:S04]  /*00f0*/  LDG.E R2, desc[UR6][R2.64] ;  /* 0x0000000602027981 */ /* 0x004ea8000c1e1900 */
[----:B------:R-:W2:Y:S01]  /*0100*/  LDG.E R5, desc[UR6][R4.64] ;  /* 0x0000000604057981 */ /* 0x000ea2000c1e1900 */
[----:B-1-3--:R-:W-:Y:S01]  /*0110*/  IMAD.WIDE R6, R0, 0x4, R12 ;  /* 0x0000000400067825 */ /* 0x00afe200078e020c */
[----:B------:R-:W-:-:S04]  /*0120*/  IADD3 R0, PT, PT, R15, R0, RZ ;  /* 0x000000000f007210 */ /* 0x000fc80007ffe0ff */
[----:B------:R-:W-:Y:S02]  /*0130*/  ISETP.GE.AND P0, PT, R0, 0x64, PT ;  /* 0x000000640000780c */ /* 0x000fe40003f06270 */
[----:B--2---:R-:W-:-:S05]  /*0140*/  IADD3 R17, PT, PT, R2, -R5, RZ ;  /* 0x8000000502117210 */ /* 0x004fca0007ffe0ff */
[----:B------:R1:W-:Y:S06]  /*0150*/  STG.E desc[UR6][R6.64], R17 ;  /* 0x0000001106007986 */ /* 0x0003ec000c101906 */
[----:B------:R-:W-:Y:S05]  /*0160*/  @!P0 BRA `(.L_x_5) ;  /* 0xfffffffc00d88947 */ /* 0x000fea000383ffff */
[----:B------:R-:W-:Y:S05]  /*0170*/  EXIT ;  /* 0x000000000000794d */ /* 0x000fea0003800000 */
.L_x_6:
        /* <DEDUP_REMOVED lines=16> */
.L_x_12:


//--------------------- .text._Z15matrixAddKernelPiPKiS1_ --------------------------
	.section	.text._Z15matrixAddKernelPiPKiS1_,"ax",@progbits
	.align	128
        .global         _Z15matrixAddKernelPiPKiS1_
        .type           _Z15matrixAddKernelPiPKiS1_,@function
        .size           _Z15matrixAddKernelPiPKiS1_,(.L_x_13 - _Z15matrixAddKernelPiPKiS1_)
        .other          _Z15matrixAddKernelPiPKiS1_,@"STO_CUDA_ENTRY STV_DEFAULT"
_Z15matrixAddKernelPiPKiS1_:
.text._Z15matrixAddKernelPiPKiS1_:
        /* <DEDUP_REMOVED lines=13> */
.L_x_7:
[----:B----4-:R-:W-:-:S04]  /*00d0*/  IMAD.WIDE R2, R0, 0x4, R8 ;  /* 0x0000000400027825 */ /* 0x010fc800078e0208 */
[C---:B0-----:R-:W-:Y:S02]  /*00e0*/  IMAD.WIDE R4, R0.reuse, 0x4, R10 ;  /* 0x0000000400047825 */ /* 0x041fe400078e020a */
[----:B--2---:R-:W2:Y:S04]  /*00f0*/  LDG.E R2, desc[UR6][R2.64] ;  /* 0x0000000602027981 */ /* 0x004ea8000c1e1900 */
[----:B------:R-:W2:Y:S01]  /*0100*/  LDG.E R5, desc[UR6][R4.64] ;  /* 0x0000000604057981 */ /* 0x000ea2000c1e1900 */
[----:B-1-3--:R-:W-:Y:S01]  /*0110*/  IMAD.WIDE R6, R0, 0x4, R12 ;  /* 0x0000000400067825 */ /* 0x00afe200078e020c */
[----:B------:R-:W-:-:S04]  /*0120*/  IADD3 R0, PT, PT, R15, R0, RZ ;  /* 0x000000000f007210 */ /* 0x000fc80007ffe0ff */
[----:B------:R-:W-:Y:S02]  /*0130*/  ISETP.GE.AND P0, PT, R0, 0x64, PT ;  /* 0x000000640000780c */ /* 0x000fe40003f06270 */
[----:B--2---:R-:W-:-:S05]  /*0140*/  IADD3 R17, PT, PT, R2, R5, RZ ;  /* 0x0000000502117210 */ /* 0x004fca0007ffe0ff */
[----:B------:R1:W-:Y:S06]  /*0150*/  STG.E desc[UR6][R6.64], R17 ;  /* 0x0000001106007986 */ /* 0x0003ec000c101906 */
[----:B------:R-:W-:Y:S05]  /*0160*/  @!P0 BRA `(.L_x_7) ;  /* 0xfffffffc00d88947 */ /* 0x000fea000383ffff */
[----:B------:R-:W-:Y:S05]  /*0170*/  EXIT ;  /* 0x000000000000794d */ /* 0x000fea0003800000 */
.L_x_8:
        /* <DEDUP_REMOVED lines=16> */
.L_x_13:


//--------------------- .nv.shared.reserved.0     --------------------------
	.section	.nv.shared.reserved.0,"aw",@nobits
	.weak		__nv_reservedSMEM_offset_0_alias
	.size		__nv_reservedSMEM_offset_0_alias, 0, 64
	.other		__nv_reservedSMEM_offset_0_alias,@"STO_CUDA_RESERVED_SHARED STV_DEFAULT"
__nv_reservedSMEM_offset_0_alias:
	.zero		0
	.zero		64


//--------------------- .nv.constant0._Z9addKernelPiPKiS1_ --------------------------
	.section	.nv.constant0._Z9addKernelPiPKiS1_,"a",@progbits
	.sectionflags	@""
	.align	4
.nv.constant0._Z9addKernelPiPKiS1_:
	.zero		920


//--------------------- .nv.constant0._Z18matrixDivideKernelPiPKiS1_ --------------------------
	.section	.nv.constant0._Z18matrixDivideKernelPiPKiS1_,"a",@progbits
	.sectionflags	@""
	.align	4
.nv.constant0._Z18matrixDivideKernelPiPKiS1_:
	.zero		920


//--------------------- .nv.constant0._Z20matrixMultiplyKernelPiPKiS1_ --------------------------
	.section	.nv.constant0._Z20matrixMultiplyKernelPiPKiS1_,"a",@progbits
	.sectionflags	@""
	.align	4
.nv.constant0._Z20matrixMultiplyKernelPiPKiS1_:
	.zero		920


//--------------------- .nv.constant0._Z20matrixSubtractKernelPiPKiS1_ --------------------------
	.section	.nv.constant0._Z20matrixSubtractKernelPiPKiS1_,"a",@progbits
	.sectionflags	@""
	.align	4
.nv.constant0._Z20matrixSubtractKernelPiPKiS1_:
	.zero		920


//--------------------- .nv.constant0._Z15matrixAddKernelPiPKiS1_ --------------------------
	.section	.nv.constant0._Z15matrixAddKernelPiPKiS1_,"a",@progbits
	.sectionflags	@""
	.align	4
.nv.constant0._Z15matrixAddKernelPiPKiS1_:
	.zero		920


//--------------------- SYMBOLS --------------------------

	.type		.nv.reservedSmem.offset0,@object
	.size		.nv.reservedSmem.offset0,0x4
